//
// Generated by NVIDIA NVVM Compiler
//
// Compiler Build ID: CL-36424714
// Cuda compilation tools, release 13.0, V13.0.88
// Based on NVVM 20.0.0
//

.version 9.0
.target sm_100
.address_size 64

	// .globl	_Z13matvec_kernelPiS_S_ii
// _ZZ13matvec_kernelPiS_S_iiE8x_shared has been demoted

.visible .entry _Z13matvec_kernelPiS_S_ii(
	.param .u64 .ptr .align 1 _Z13matvec_kernelPiS_S_ii_param_0,
	.param .u64 .ptr .align 1 _Z13matvec_kernelPiS_S_ii_param_1,
	.param .u64 .ptr .align 1 _Z13matvec_kernelPiS_S_ii_param_2,
	.param .u32 _Z13matvec_kernelPiS_S_ii_param_3,
	.param .u32 _Z13matvec_kernelPiS_S_ii_param_4
)
{
	.reg .pred 	%p<12>;
	.reg .b32 	%r<144>;
	.reg .b64 	%rd<26>;
	// demoted variable
	.shared .align 4 .b8 _ZZ13matvec_kernelPiS_S_iiE8x_shared[16];
	ld.param.u64 	%rd10, [_Z13matvec_kernelPiS_S_ii_param_0];
	ld.param.u64 	%rd11, [_Z13matvec_kernelPiS_S_ii_param_1];
	ld.param.u64 	%rd9, [_Z13matvec_kernelPiS_S_ii_param_2];
	ld.param.u32 	%r48, [_Z13matvec_kernelPiS_S_ii_param_3];
	ld.param.u32 	%r49, [_Z13matvec_kernelPiS_S_ii_param_4];
	cvta.to.global.u64 	%rd1, %rd10;
	cvta.to.global.u64 	%rd2, %rd11;
	mov.u32 	%r1, %tid.x;
	mov.u32 	%r51, %ctaid.x;
	mov.u32 	%r52, %ntid.x;
	mad.lo.s32 	%r2, %r51, %r52, %r1;
	setp.lt.s32 	%p1, %r49, 1;
	mov.b32 	%r143, 0;
	@%p1 bra 	$L__BB0_17;
	add.s32 	%r3, %r49, 3;
	shr.u32 	%r4, %r3, 2;
	shl.b32 	%r55, %r1, 2;
	mov.u32 	%r56, _ZZ13matvec_kernelPiS_S_iiE8x_shared;
	add.s32 	%r5, %r56, %r55;
	mul.lo.s32 	%r6, %r49, %r2;
	and.b32  	%r7, %r4, 3;
	setp.lt.u32 	%p2, %r49, 13;
	mov.b32 	%r136, 0;
	mov.u32 	%r143, %r136;
	@%p2 bra 	$L__BB0_12;
	and.b32  	%r136, %r4, 536870908;
	and.b32  	%r60, %r4, 536870908;
	neg.s32 	%r129, %r60;
	mov.b32 	%r143, 0;
	mov.b32 	%r128, 8;
	cvt.u64.u32 	%rd15, %r1;
	mov.u32 	%r126, %r1;
	mov.u32 	%r127, %r6;
$L__BB0_3:
	.pragma "nounroll";
	setp.ge.u32 	%p3, %r126, %r49;
	mov.b32 	%r131, 0;
	@%p3 bra 	$L__BB0_5;
	mul.wide.u32 	%rd12, %r126, 4;
	add.s64 	%rd13, %rd2, %rd12;
	ld.global.u32 	%r131, [%rd13];
$L__BB0_5:
	st.shared.u32 	[%r5], %r131;
	bar.sync 	0;
	mul.wide.s32 	%rd14, %r127, 4;
	add.s64 	%rd3, %rd1, %rd14;
	ld.global.u32 	%r63, [%rd3];
	ld.shared.u32 	%r64, [_ZZ13matvec_kernelPiS_S_iiE8x_shared];
	mad.lo.s32 	%r65, %r64, %r63, %r143;
	ld.global.u32 	%r66, [%rd3+4];
	ld.shared.u32 	%r67, [_ZZ13matvec_kernelPiS_S_iiE8x_shared+4];
	mad.lo.s32 	%r68, %r67, %r66, %r65;
	ld.global.u32 	%r69, [%rd3+8];
	ld.shared.u32 	%r70, [_ZZ13matvec_kernelPiS_S_iiE8x_shared+8];
	mad.lo.s32 	%r71, %r70, %r69, %r68;
	ld.global.u32 	%r72, [%rd3+12];
	ld.shared.u32 	%r73, [_ZZ13matvec_kernelPiS_S_iiE8x_shared+12];
	mad.lo.s32 	%r17, %r73, %r72, %r71;
	bar.sync 	0;
	add.s32 	%r74, %r126, 4;
	setp.ge.u32 	%p4, %r74, %r49;
	add.s32 	%r75, %r128, -8;
	cvt.u64.u32 	%rd16, %r75;
	add.s64 	%rd17, %rd16, %rd15;
	shl.b64 	%rd18, %rd17, 2;
	add.s64 	%rd4, %rd2, %rd18;
	mov.b32 	%r132, 0;
	@%p4 bra 	$L__BB0_7;
	ld.global.u32 	%r132, [%rd4+16];
$L__BB0_7:
	st.shared.u32 	[%r5], %r132;
	bar.sync 	0;
	ld.global.u32 	%r77, [%rd3+16];
	ld.shared.u32 	%r78, [_ZZ13matvec_kernelPiS_S_iiE8x_shared];
	mad.lo.s32 	%r79, %r78, %r77, %r17;
	ld.global.u32 	%r80, [%rd3+20];
	ld.shared.u32 	%r81, [_ZZ13matvec_kernelPiS_S_iiE8x_shared+4];
	mad.lo.s32 	%r82, %r81, %r80, %r79;
	ld.global.u32 	%r83, [%rd3+24];
	ld.shared.u32 	%r84, [_ZZ13matvec_kernelPiS_S_iiE8x_shared+8];
	mad.lo.s32 	%r85, %r84, %r83, %r82;
	ld.global.u32 	%r86, [%rd3+28];
	ld.shared.u32 	%r87, [_ZZ13matvec_kernelPiS_S_iiE8x_shared+12];
	mad.lo.s32 	%r20, %r87, %r86, %r85;
	bar.sync 	0;
	add.s32 	%r88, %r126, 8;
	setp.ge.u32 	%p5, %r88, %r49;
	mov.b32 	%r133, 0;
	@%p5 bra 	$L__BB0_9;
	ld.global.u32 	%r133, [%rd4+32];
$L__BB0_9:
	st.shared.u32 	[%r5], %r133;
	bar.sync 	0;
	ld.global.u32 	%r90, [%rd3+32];
	ld.shared.u32 	%r91, [_ZZ13matvec_kernelPiS_S_iiE8x_shared];
	mad.lo.s32 	%r92, %r91, %r90, %r20;
	ld.global.u32 	%r93, [%rd3+36];
	ld.shared.u32 	%r94, [_ZZ13matvec_kernelPiS_S_iiE8x_shared+4];
	mad.lo.s32 	%r95, %r94, %r93, %r92;
	ld.global.u32 	%r96, [%rd3+40];
	ld.shared.u32 	%r97, [_ZZ13matvec_kernelPiS_S_iiE8x_shared+8];
	mad.lo.s32 	%r98, %r97, %r96, %r95;
	ld.global.u32 	%r99, [%rd3+44];
	ld.shared.u32 	%r100, [_ZZ13matvec_kernelPiS_S_iiE8x_shared+12];
	mad.lo.s32 	%r23, %r100, %r99, %r98;
	bar.sync 	0;
	add.s32 	%r101, %r126, 12;
	setp.ge.u32 	%p6, %r101, %r49;
	mov.b32 	%r134, 0;
	@%p6 bra 	$L__BB0_11;
	ld.global.u32 	%r134, [%rd4+48];
$L__BB0_11:
	st.shared.u32 	[%r5], %r134;
	bar.sync 	0;
	ld.global.u32 	%r102, [%rd3+48];
	ld.shared.u32 	%r103, [_ZZ13matvec_kernelPiS_S_iiE8x_shared];
	mad.lo.s32 	%r104, %r103, %r102, %r23;
	ld.global.u32 	%r105, [%rd3+52];
	ld.shared.u32 	%r106, [_ZZ13matvec_kernelPiS_S_iiE8x_shared+4];
	mad.lo.s32 	%r107, %r106, %r105, %r104;
	ld.global.u32 	%r108, [%rd3+56];
	ld.shared.u32 	%r109, [_ZZ13matvec_kernelPiS_S_iiE8x_shared+8];
	mad.lo.s32 	%r110, %r109, %r108, %r107;
	ld.global.u32 	%r111, [%rd3+60];
	ld.shared.u32 	%r112, [_ZZ13matvec_kernelPiS_S_iiE8x_shared+12];
	mad.lo.s32 	%r143, %r112, %r111, %r110;
	bar.sync 	0;
	add.s32 	%r129, %r129, 4;
	add.s32 	%r128, %r128, 16;
	add.s32 	%r127, %r127, 16;
	add.s32 	%r126, %r126, 16;
	setp.ne.s32 	%p7, %r129, 0;
	@%p7 bra 	$L__BB0_3;
$L__BB0_12:
	setp.eq.s32 	%p8, %r7, 0;
	@%p8 bra 	$L__BB0_17;
	add.s64 	%rd5, %rd1, 8;
	shl.b32 	%r113, %r136, 2;
	add.s32 	%r140, %r6, %r113;
	add.s32 	%r139, %r1, %r113;
	mul.wide.u32 	%rd19, %r139, 4;
	add.s64 	%rd25, %rd2, %rd19;
	neg.s32 	%r138, %r7;
$L__BB0_14:
	.pragma "nounroll";
	setp.ge.u32 	%p9, %r139, %r49;
	mov.b32 	%r142, 0;
	@%p9 bra 	$L__BB0_16;
	ld.global.u32 	%r142, [%rd25];
$L__BB0_16:
	mul.wide.s32 	%rd20, %r140, 4;
	add.s64 	%rd21, %rd5, %rd20;
	st.shared.u32 	[%r5], %r142;
	bar.sync 	0;
	ld.global.u32 	%r115, [%rd21+-8];
	ld.shared.u32 	%r116, [_ZZ13matvec_kernelPiS_S_iiE8x_shared];
	mad.lo.s32 	%r117, %r116, %r115, %r143;
	ld.global.u32 	%r118, [%rd21+-4];
	ld.shared.u32 	%r119, [_ZZ13matvec_kernelPiS_S_iiE8x_shared+4];
	mad.lo.s32 	%r120, %r119, %r118, %r117;
	ld.global.u32 	%r121, [%rd21];
	ld.shared.u32 	%r122, [_ZZ13matvec_kernelPiS_S_iiE8x_shared+8];
	mad.lo.s32 	%r123, %r122, %r121, %r120;
	ld.global.u32 	%r124, [%rd21+4];
	ld.shared.u32 	%r125, [_ZZ13matvec_kernelPiS_S_iiE8x_shared+12];
	mad.lo.s32 	%r143, %r125, %r124, %r123;
	bar.sync 	0;
	add.s32 	%r140, %r140, 4;
	add.s64 	%rd25, %rd25, 16;
	add.s32 	%r139, %r139, 4;
	add.s32 	%r138, %r138, 1;
	setp.ne.s32 	%p10, %r138, 0;
	@%p10 bra 	$L__BB0_14;
$L__BB0_17:
	setp.ge.s32 	%p11, %r2, %r48;
	@%p11 bra 	$L__BB0_19;
	cvta.to.global.u64 	%rd22, %rd9;
	mul.wide.s32 	%rd23, %r2, 4;
	add.s64 	%rd24, %rd22, %rd23;
	st.global.u32 	[%rd24], %r143;
$L__BB0_19:
	ret;

}


// ===== COMPILED SASS (sm_100) =====

	.target	sm_100

	.elftype	@"ET_EXEC"


//--------------------- .note.nv.tkinfo           --------------------------
	.section	.note.nv.tkinfo,"",@"SHT_NOTE"
	.sectionflags	@"SHF_NOTE_NV_TKINFO"
	.tkinfo
        /*0018*/ 	.word	0x00000002
        /*0030*/ 	.string	""
        /*0030*/ 	.string	"ptxas"
        /*0030*/ 	.string	"Cuda compilation tools, release 13.0, V13.0.88"
        /*0030*/ 	.string	"Build cuda_13.0.r13.0/compiler.36424714_0"
        /*0030*/ 	.string	"-arch sm_100 -m 64 "



//--------------------- .note.nv.cuinfo           --------------------------
	.section	.note.nv.cuinfo,"",@"SHT_NOTE"
	.sectionflags	@"SHF_NOTE_NV_CUINFO"
        /*0018*/ 	.short	0x0002
        /*001a*/ 	.short	0x0064
        /*001c*/ 	.short	0x0082
	.zero		2


//--------------------- .nv.info                  --------------------------
	.section	.nv.info,"",@"SHT_CUDA_INFO"
	.align	4


	//----- nvinfo : EIATTR_REGCOUNT
	.align		4
        /*0000*/ 	.byte	0x04, 0x2f
        /*0002*/ 	.short	(.L_1 - .L_0)
	.align		4
.L_0:
        /*0004*/ 	.word	index@(_Z13matvec_kernelPiS_S_ii)
        /*0008*/ 	.word	0x00000020


	//----- nvinfo : EIATTR_FRAME_SIZE
	.align		4
.L_1:
        /*000c*/ 	.byte	0x04, 0x11
        /*000e*/ 	.short	(.L_3 - .L_2)
	.align		4
.L_2:
        /*0010*/ 	.word	index@(_Z13matvec_kernelPiS_S_ii)
        /*0014*/ 	.word	0x00000000


	//----- nvinfo : EIATTR_MIN_STACK_SIZE
	.align		4
.L_3:
        /*0018*/ 	.byte	0x04, 0x12
        /*001a*/ 	.short	(.L_5 - .L_4)
	.align		4
.L_4:
        /*001c*/ 	.word	index@(_Z13matvec_kernelPiS_S_ii)
        /*0020*/ 	.word	0x00000000
.L_5:


//--------------------- .nv.compat                --------------------------
	.section	.nv.compat,"",@"SHT_CUDA_COMPAT_INFO"
	.align	4
        /*0000*/ 	.byte	0x02, 0x09, 0x00, 0x00, 0x02, 0x02, 0x01, 0x00, 0x02, 0x05, 0x05, 0x00, 0x03, 0x07, 0x01, 0x01
        /*0010*/ 	.byte	0x02, 0x03, 0x00, 0x00, 0x02, 0x06, 0x01, 0x00, 0x04, 0x0b, 0x08, 0x00, 0x09, 0x00, 0x00, 0x00
        /*0020*/ 	.byte	0x00, 0x00, 0x00, 0x00


//--------------------- .nv.info._Z13matvec_kernelPiS_S_ii --------------------------
	.section	.nv.info._Z13matvec_kernelPiS_S_ii,"",@"SHT_CUDA_INFO"
	.sectionflags	@""
	.align	4


	//----- nvinfo : EIATTR_CUDA_API_VERSION
	.align		4
        /*0000*/ 	.byte	0x04, 0x37
        /*0002*/ 	.short	(.L_7 - .L_6)
.L_6:
        /*0004*/ 	.word	0x00000082


	//----- nvinfo : EIATTR_KPARAM_INFO
	.align		4
.L_7:
        /*0008*/ 	.byte	0x04, 0x17
        /*000a*/ 	.short	(.L_9 - .L_8)
.L_8:
        /*000c*/ 	.word	0x00000000
        /*0010*/ 	.short	0x0004
        /*0012*/ 	.short	0x001c
        /*0014*/ 	.byte	0x00, 0xf0, 0x11, 0x00


	//----- nvinfo : EIATTR_KPARAM_INFO
	.align		4
.L_9:
        /*0018*/ 	.byte	0x04, 0x17
        /*001a*/ 	.short	(.L_11 - .L_10)
.L_10:
        /*001c*/ 	.word	0x00000000
        /*0020*/ 	.short	0x0003
        /*0022*/ 	.short	0x0018
        /*0024*/ 	.byte	0x00, 0xf0, 0x11, 0x00


	//----- nvinfo : EIATTR_KPARAM_INFO
	.align		4
.L_11:
        /*0028*/ 	.byte	0x04, 0x17
        /*002a*/ 	.short	(.L_13 - .L_12)
.L_12:
        /*002c*/ 	.word	0x00000000
        /*0030*/ 	.short	0x0002
        /*0032*/ 	.short	0x0010
        /*0034*/ 	.byte	0x00, 0xf5, 0x21, 0x00


	//----- nvinfo : EIATTR_KPARAM_INFO
	.align		4
.L_13:
        /*0038*/ 	.byte	0x04, 0x17
        /*003a*/ 	.short	(.L_15 - .L_14)
.L_14:
        /*003c*/ 	.word	0x00000000
        /*0040*/ 	.short	0x0001
        /*0042*/ 	.short	0x0008
        /*0044*/ 	.byte	0x00, 0xf5, 0x21, 0x00


	//----- nvinfo : EIATTR_KPARAM_INFO
	.align		4
.L_15:
        /*0048*/ 	.byte	0x04, 0x17
        /*004a*/ 	.short	(.L_17 - .L_16)
.L_16:
        /*004c*/ 	.word	0x00000000
        /*0050*/ 	.short	0x0000
        /*0052*/ 	.short	0x0000
        /*0054*/ 	.byte	0x00, 0xf5, 0x21, 0x00


	//----- nvinfo : EIATTR_SPARSE_MMA_MASK
	.align		4
.L_17:
        /*0058*/ 	.byte	0x03, 0x50
        /*005a*/ 	.short	0x0000


	//----- nvinfo : EIATTR_MAXREG_COUNT
	.align		4
        /*005c*/ 	.byte	0x03, 0x1b
        /*005e*/ 	.short	0x00ff


	//----- nvinfo : EIATTR_NUM_BARRIERS
	.align		4
        /*0060*/ 	.byte	0x02, 0x4c
        /*0062*/ 	.byte	0x01
	.zero		1


	//----- nvinfo : EIATTR_MERCURY_ISA_VERSION
	.align		4
        /*0064*/ 	.byte	0x03, 0x5f
        /*0066*/ 	.short	0x0101


	//----- nvinfo : EIATTR_VRC_CTA_INIT_COUNT
	.align		4
        /*0068*/ 	.byte	0x02, 0x4a
	.zero		1
	.zero		1


	//----- nvinfo : EIATTR_EXIT_INSTR_OFFSETS
	.align		4
        /*006c*/ 	.byte	0x04, 0x1c
        /*006e*/ 	.short	(.L_19 - .L_18)


	//   ....[0]....
.L_18:
        /*0070*/ 	.word	0x00000980


	//   ....[1]....
        /*0074*/ 	.word	0x000009c0


	//----- nvinfo : EIATTR_CBANK_PARAM_SIZE
	.align		4
.L_19:
        /*0078*/ 	.byte	0x03, 0x19
        /*007a*/ 	.short	0x0020


	//----- nvinfo : EIATTR_PARAM_CBANK
	.align		4
        /*007c*/ 	.byte	0x04, 0x0a
        /*007e*/ 	.short	(.L_21 - .L_20)
	.align		4
.L_20:
        /*0080*/ 	.word	index@(.nv.constant0._Z13matvec_kernelPiS_S_ii)
        /*0084*/ 	.short	0x0380
        /*0086*/ 	.short	0x0020


	//----- nvinfo : EIATTR_SW_WAR
	.align		4
.L_21:
        /*0088*/ 	.byte	0x04, 0x36
        /*008a*/ 	.short	(.L_23 - .L_22)
.L_22:
        /*008c*/ 	.word	0x00000008
.L_23:


//--------------------- .nv.callgraph             --------------------------
	.section	.nv.callgraph,"",@"SHT_CUDA_CALLGRAPH"
	.align	4
	.sectionentsize	8
	.align		4
        /*0000*/ 	.word	0x00000000
	.align		4
        /*0004*/ 	.word	0xffffffff
	.align		4
        /*0008*/ 	.word	0x00000000
	.align		4
        /*000c*/ 	.word	0xfffffffe
	.align		4
        /*0010*/ 	.word	0x00000000
	.align		4
        /*0014*/ 	.word	0xfffffffd
	.align		4
        /*0018*/ 	.word	0x00000000
	.align		4
        /*001c*/ 	.word	0xfffffffc


//--------------------- .text._Z13matvec_kernelPiS_S_ii --------------------------
	.section	.text._Z13matvec_kernelPiS_S_ii,"ax",@progbits
	.align	128
        .global         _Z13matvec_kernelPiS_S_ii
        .type           _Z13matvec_kernelPiS_S_ii,@function
        .size           _Z13matvec_kernelPiS_S_ii,(.L_x_5 - _Z13matvec_kernelPiS_S_ii)
        .other          _Z13matvec_kernelPiS_S_ii,@"STO_CUDA_ENTRY STV_DEFAULT"
_Z13matvec_kernelPiS_S_ii:
.text._Z13matvec_kernelPiS_S_ii:
[----:B------:R-:W-:Y:S01]  /*0000*/  LDC R1, c[0x0][0x37c] ;  /* 0x0000df00ff017b82 */ /* 0x000fe20000000800 */
[----:B------:R-:W0:Y:S01]  /*0010*/  S2R R0, SR_TID.X ;  /* 0x0000000000007919 */ /* 0x000e220000002100 */
[----:B------:R-:W1:Y:S06]  /*0020*/  LDCU UR8, c[0x0][0x39c] ;  /* 0x00007380ff0877ac */ /* 0x000e6c0008000800 */
[----:B------:R-:W0:Y:S01]  /*0030*/  S2UR UR4, SR_CTAID.X ;  /* 0x00000000000479c3 */ /* 0x000e220000002500 */
[----:B------:R-:W-:Y:S01]  /*0040*/  HFMA2 R7, -RZ, RZ, 0, 0 ;  /* 0x00000000ff077431 */ /* 0x000fe200000001ff */
[----:B------:R-:W2:Y:S06]  /*0050*/  LDCU.64 UR10, c[0x0][0x358] ;  /* 0x00006b00ff0a77ac */ /* 0x000eac0008000a00 */
[----:B------:R-:W0:Y:S01]  /*0060*/  LDC R15, c[0x0][0x360] ;  /* 0x0000d800ff0f7b82 */ /* 0x000e220000000800 */
[----:B-1----:R-:W-:Y:S01]  /*0070*/  UISETP.GE.AND UP0, UPT, UR8, 0x1, UPT ;  /* 0x000000010800788c */ /* 0x002fe2000bf06270 */
[----:B0-----:R-:W-:-:S08]  /*0080*/  IMAD R15, R15, UR4, R0 ;  /* 0x000000040f0f7c24 */ /* 0x001fd0000f8e0200 */
[----:B--2---:R-:W-:Y:S05]  /*0090*/  BRA.U !UP0, `(.L_x_0) ;  /* 0x0000000908307547 */ /* 0x004fea000b800000 */
[----:B------:R-:W0:Y:S01]  /*00a0*/  S2UR UR7, SR_CgaCtaId ;  /* 0x00000000000779c3 */ /* 0x000e220000008800 */
[----:B------:R-:W-:Y:S02]  /*00b0*/  UISETP.GE.U32.AND UP1, UPT, UR8, 0xd, UPT ;  /* 0x0000000d0800788c */ /* 0x000fe4000bf26070 */
[----:B------:R-:W-:Y:S01]  /*00c0*/  IMAD R16, R15, UR8, RZ ;  /* 0x000000080f107c24 */ /* 0x000fe2000f8e02ff */
[----:B------:R-:W-:Y:S01]  /*00d0*/  UIADD3 UR4, UPT, UPT, UR8, 0x3, URZ ;  /* 0x0000000308047890 */ /* 0x000fe2000fffe0ff */
[----:B------:R-:W-:Y:S01]  /*00e0*/  MOV R17, RZ ;  /* 0x000000ff00117202 */ /* 0x000fe20000000f00 */
[----:B------:R-:W-:Y:S01]  /*00f0*/  UMOV UR5, 0x400 ;  /* 0x0000040000057882 */ /* 0x000fe20000000000 */
[----:B------:R-:W-:Y:S01]  /*0100*/  MOV R7, RZ ;  /* 0x000000ff00077202 */ /* 0x000fe20000000f00 */
[----:B------:R-:W-:-:S04]  /*0110*/  USHF.R.U32.HI UR4, URZ, 0x2, UR4 ;  /* 0x00000002ff047899 */ /* 0x000fc80008011604 */
[----:B------:R-:W-:-:S04]  /*0120*/  ULOP3.LUT UR6, UR4, 0x3, URZ, 0xc0, !UPT ;  /* 0x0000000304067892 */ /* 0x000fc8000f8ec0ff */
[----:B------:R-:W-:Y:S02]  /*0130*/  UISETP.NE.AND UP0, UPT, UR6, URZ, UPT ;  /* 0x000000ff0600728c */ /* 0x000fe4000bf05270 */
[----:B0-----:R-:W-:-:S06]  /*0140*/  ULEA UR5, UR7, UR5, 0x18 ;  /* 0x0000000507057291 */ /* 0x001fcc000f8ec0ff */
[----:B------:R-:W-:Y:S01]  /*0150*/  LEA R18, R0, UR5, 0x2 ;  /* 0x0000000500127c11 */ /* 0x000fe2000f8e10ff */
[----:B------:R-:W-:Y:S06]  /*0160*/  BRA.U !UP1, `(.L_x_1) ;  /* 0x0000000509687547 */ /* 0x000fec000b800000 */
[----:B------:R-:W-:Y:S01]  /*0170*/  ULOP3.LUT UR4, UR4, 0x1ffffffc, URZ, 0xc0, !UPT ;  /* 0x1ffffffc04047892 */ /* 0x000fe2000f8ec0ff */
[----:B------:R-:W-:Y:S01]  /*0180*/  MOV R7, RZ ;  /* 0x000000ff00077202 */ /* 0x000fe20000000f00 */
[----:B------:R-:W-:Y:S01]  /*0190*/  IMAD.MOV.U32 R19, RZ, RZ, R0 ;  /* 0x000000ffff137224 */ /* 0x000fe200078e0000 */
[----:B------:R-:W-:Y:S01]  /*01a0*/  MOV R14, R16 ;  /* 0x00000010000e7202 */ /* 0x000fe20000000f00 */
[----:B------:R-:W0:Y:S02]  /*01b0*/  LDCU UR9, c[0x0][0x39c] ;  /* 0x00007380ff0977ac */ /* 0x000e240008000800 */
[----:B------:R-:W-:Y:S01]  /*01c0*/  MOV R17, UR4 ;  /* 0x0000000400117c02 */ /* 0x000fe20008000f00 */
[----:B------:R-:W1:Y:S01]  /*01d0*/  LDCU.64 UR12, c[0x0][0x388] ;  /* 0x00007100ff0c77ac */ /* 0x000e620008000a00 */
[----:B------:R-:W-:Y:S01]  /*01e0*/  UIADD3 UR7, UPT, UPT, -UR4, URZ, URZ ;  /* 0x000000ff04077290 */ /* 0x000fe2000fffe1ff */
[----:B------:R-:W-:-:S11]  /*01f0*/  UMOV UR8, 0x8 ;  /* 0x0000000800087882 */ /* 0x000fd60000000000 */
.L_x_2:
[C---:B0-----:R-:W-:Y:S01]  /*0200*/  ISETP.GE.U32.AND P0, PT, R19.reuse, UR9, PT ;  /* 0x0000000913007c0c */ /* 0x041fe2000bf06070 */
[----:B------:R-:W-:Y:S01]  /*0210*/  HFMA2 R23, -RZ, RZ, 0, 0 ;  /* 0x00000000ff177431 */ /* 0x000fe200000001ff */
[----:B------:R-:W0:Y:S08]  /*0220*/  S2UR UR4, SR_CgaCtaId ;  /* 0x00000000000479c3 */ /* 0x000e300000008800 */
[----:B------:R-:W2:Y:S08]  /*0230*/  LDC.64 R12, c[0x0][0x380] ;  /* 0x0000e000ff0c7b82 */ /* 0x000eb00000000a00 */
[----:B------:R-:W3:Y:S02]  /*0240*/  @!P0 LDC.64 R4, c[0x0][0x388] ;  /* 0x0000e200ff048b82 */ /* 0x000ee40000000a00 */
[----:B---3--:R-:W-:-:S05]  /*0250*/  @!P0 IMAD.WIDE.U32 R4, R19, 0x4, R4 ;  /* 0x0000000413048825 */ /* 0x008fca00078e0004 */
[----:B------:R-:W3:Y:S01]  /*0260*/  @!P0 LDG.E R23, desc[UR10][R4.64] ;  /* 0x0000000a04178981 */ /* 0x000ee2000c1e1900 */
[----:B------:R-:W-:Y:S01]  /*0270*/  UIADD3 UR5, UPT, UPT, UR8, -0x8, URZ ;  /* 0xfffffff808057890 */ /* 0x000fe2000fffe0ff */
[----:B------:R-:W-:Y:S01]  /*0280*/  VIADD R3, R19, 0x4 ;  /* 0x0000000413037836 */ /* 0x000fe20000000000 */
[----:B------:R-:W-:Y:S01]  /*0290*/  MOV R29, RZ ;  /* 0x000000ff001d7202 */ /* 0x000fe20000000f00 */
[----:B--2---:R-:W-:-:S03]  /*02a0*/  IMAD.WIDE R12, R14, 0x4, R12 ;  /* 0x000000040e0c7825 */ /* 0x004fc600078e020c */
[----:B------:R-:W-:Y:S01]  /*02b0*/  IADD3 R6, P0, PT, R0, UR5, RZ ;  /* 0x0000000500067c10 */ /* 0x000fe2000ff1e0ff */
[----:B------:R-:W-:Y:S02]  /*02c0*/  UMOV UR5, 0x400 ;  /* 0x0000040000057882 */ /* 0x000fe40000000000 */
[----:B0-----:R-:W-:Y:S01]  /*02d0*/  ULEA UR5, UR4, UR5, 0x18 ;  /* 0x0000000504057291 */ /* 0x001fe2000f8ec0ff */
[----:B------:R-:W-:Y:S02]  /*02e0*/  IADD3.X R9, PT, PT, RZ, RZ, RZ, P0, !PT ;  /* 0x000000ffff097210 */ /* 0x000fe400007fe4ff */
[C---:B-1----:R-:W-:Y:S02]  /*02f0*/  LEA R2, P1, R6.reuse, UR12, 0x2 ;  /* 0x0000000c06027c11 */ /* 0x042fe4000f8210ff */
[----:B------:R-:W-:Y:S02]  /*0300*/  ISETP.GE.U32.AND P0, PT, R3, UR9, PT ;  /* 0x0000000903007c0c */ /* 0x000fe4000bf06070 */
[----:B------:R-:W-:Y:S01]  /*0310*/  LEA.HI.X R3, R6, UR13, R9, 0x2, P1 ;  /* 0x0000000d06037c11 */ /* 0x000fe200088f1409 */
[----:B---3--:R-:W-:Y:S01]  /*0320*/  STS [R18], R23 ;  /* 0x0000001712007388 */ /* 0x008fe20000000800 */
[----:B------:R-:W-:Y:S06]  /*0330*/  BAR.SYNC.DEFER_BLOCKING 0x0 ;  /* 0x0000000000007b1d */ /* 0x000fec0000010000 */
[----:B------:R-:W2:Y:S04]  /*0340*/  LDG.E R4, desc[UR10][R12.64] ;  /* 0x0000000a0c047981 */ /* 0x000ea8000c1e1900 */
[----:B------:R-:W3:Y:S04]  /*0350*/  LDG.E R5, desc[UR10][R12.64+0x4] ;  /* 0x0000040a0c057981 */ /* 0x000ee8000c1e1900 */
[----:B------:R-:W4:Y:S04]  /*0360*/  LDG.E R21, desc[UR10][R12.64+0x8] ;  /* 0x0000080a0c157981 */ /* 0x000f28000c1e1900 */
[----:B------:R-:W5:Y:S04]  /*0370*/  LDG.E R20, desc[UR10][R12.64+0xc] ;  /* 0x00000c0a0c147981 */ /* 0x000f68000c1e1900 */
[----:B------:R-:W2:Y:S01]  /*0380*/  LDS.128 R8, [UR5] ;  /* 0x00000005ff087984 */ /* 0x000ea20008000c00 */
[----:B------:R-:W-:Y:S06]  /*0390*/  BAR.SYNC.DEFER_BLOCKING 0x0 ;  /* 0x0000000000007b1d */ /* 0x000fec0000010000 */
[----:B------:R-:W4:Y:S01]  /*03a0*/  @!P0 LDG.E R29, desc[UR10][R2.64+0x10] ;  /* 0x0000100a021d8981 */ /* 0x000f22000c1e1900 */
[----:B------:R-:W-:Y:S01]  /*03b0*/  IADD3 R6, PT, PT, R19, 0x8, RZ ;  /* 0x0000000813067810 */ /* 0x000fe20007ffe0ff */
[----:B------:R-:W-:-:S03]  /*03c0*/  IMAD.MOV.U32 R27, RZ, RZ, RZ ;  /* 0x000000ffff1b7224 */ /* 0x000fc600078e00ff */
[----:B------:R-:W-:Y:S01]  /*03d0*/  ISETP.GE.U32.AND P0, PT, R6, UR9, PT ;  /* 0x0000000906007c0c */ /* 0x000fe2000bf06070 */
[----:B--2---:R-:W-:-:S04]  /*03e0*/  IMAD R4, R4, R8, R7 ;  /* 0x0000000804047224 */ /* 0x004fc800078e0207 */
[----:B---3--:R-:W-:Y:S01]  /*03f0*/  IMAD R9, R5, R9, R4 ;  /* 0x0000000905097224 */ /* 0x008fe200078e0204 */
[----:B----4-:R0:W-:Y:S01]  /*0400*/  STS [R18], R29 ;  /* 0x0000001d12007388 */ /* 0x0101e20000000800 */
[----:B------:R-:W-:Y:S06]  /*0410*/  BAR.SYNC.DEFER_BLOCKING 0x0 ;  /* 0x0000000000007b1d */ /* 0x000fec0000010000 */
[----:B------:R-:W2:Y:S04]  /*0420*/  LDG.E R23, desc[UR10][R12.64+0x10] ;  /* 0x0000100a0c177981 */ /* 0x000ea8000c1e1900 */
[----:B------:R-:W3:Y:S04]  /*0430*/  LDG.E R8, desc[UR10][R12.64+0x14] ;  /* 0x0000140a0c087981 */ /* 0x000ee8000c1e1900 */
[----:B------:R-:W4:Y:S04]  /*0440*/  LDG.E R25, desc[UR10][R12.64+0x18] ;  /* 0x0000180a0c197981 */ /* 0x000f28000c1e1900 */
[----:B------:R-:W4:Y:S04]  /*0450*/  LDG.E R24, desc[UR10][R12.64+0x1c] ;  /* 0x00001c0a0c187981 */ /* 0x000f28000c1e1900 */
[----:B------:R-:W2:Y:S01]  /*0460*/  LDS.128 R4, [UR5] ;  /* 0x00000005ff047984 */ /* 0x000ea20008000c00 */
[----:B------:R-:W-:Y:S06]  /*0470*/  BAR.SYNC.DEFER_BLOCKING 0x0 ;  /* 0x0000000000007b1d */ /* 0x000fec0000010000 */
[----:B------:R-:W4:Y:S01]  /*0480*/  @!P0 LDG.E R27, desc[UR10][R2.64+0x20] ;  /* 0x0000200a021b8981 */ /* 0x000f22000c1e1900 */
[----:B------:R-:W-:-:S02]  /*0490*/  IMAD R9, R21, R10, R9 ;  /* 0x0000000a15097224 */ /* 0x000fc400078e0209 */
[----:B0-----:R-:W-:Y:S02]  /*04a0*/  HFMA2 R29, -RZ, RZ, 0, 0 ;  /* 0x00000000ff1d7431 */ /* 0x001fe400000001ff */
[----:B-----5:R-:W-:Y:S01]  /*04b0*/  IMAD R11, R20, R11, R9 ;  /* 0x0000000b140b7224 */ /* 0x020fe200078e0209 */
[----:B------:R-:W-:-:S04]  /*04c0*/  IADD3 R9, PT, PT, R19, 0xc, RZ ;  /* 0x0000000c13097810 */ /* 0x000fc80007ffe0ff */
        /* <DEDUP_REMOVED lines=8> */
[----:B------:R-:W5:Y:S04]  /*0550*/  LDG.E R22, desc[UR10][R12.64+0x2c] ;  /* 0x00002c0a0c167981 */ /* 0x000f68000c1e1900 */
[----:B------:R-:W2:Y:S01]  /*0560*/  LDS.128 R8, [UR5] ;  /* 0x00000005ff087984 */ /* 0x000ea20008000c00 */
[----:B------:R-:W-:Y:S06]  /*0570*/  BAR.SYNC.DEFER_BLOCKING 0x0 ;  /* 0x0000000000007b1d */ /* 0x000fec0000010000 */
[----:B------:R-:W2:Y:S01]  /*0580*/  @!P0 LDG.E R29, desc[UR10][R2.64+0x30] ;  /* 0x0000300a021d8981 */ /* 0x000ea2000c1e1900 */
[----:B------:R-:W-:-:S04]  /*0590*/  IMAD R5, R25, R6, R5 ;  /* 0x0000000619057224 */ /* 0x000fc800078e0205 */
[----:B------:R-:W-:Y:S01]  /*05a0*/  IMAD R24, R24, R7, R5 ;  /* 0x0000000718187224 */ /* 0x000fe200078e0205 */
[----:B--2---:R1:W-:Y:S01]  /*05b0*/  STS [R18], R29 ;  /* 0x0000001d12007388 */ /* 0x0043e20000000800 */
[----:B------:R-:W-:Y:S06]  /*05c0*/  BAR.SYNC.DEFER_BLOCKING 0x0 ;  /* 0x0000000000007b1d */ /* 0x000fec0000010000 */
[----:B0-----:R-:W2:Y:S04]  /*05d0*/  LDG.E R27, desc[UR10][R12.64+0x30] ;  /* 0x0000300a0c1b7981 */ /* 0x001ea8000c1e1900 */
[----:B------:R-:W2:Y:S04]  /*05e0*/  LDG.E R26, desc[UR10][R12.64+0x34] ;  /* 0x0000340a0c1a7981 */ /* 0x000ea8000c1e1900 */
[----:B-1----:R-:W2:Y:S04]  /*05f0*/  LDG.E R29, desc[UR10][R12.64+0x38] ;  /* 0x0000380a0c1d7981 */ /* 0x002ea8000c1e1900 */
[----:B------:R-:W2:Y:S01]  /*0600*/  LDG.E R28, desc[UR10][R12.64+0x3c] ;  /* 0x00003c0a0c1c7981 */ /* 0x000ea2000c1e1900 */
[----:B------:R-:W-:Y:S01]  /*0610*/  IMAD R8, R21, R8, R24 ;  /* 0x0000000815087224 */ /* 0x000fe200078e0218 */
[----:B------:R-:W-:Y:S01]  /*0620*/  UIADD3 UR7, UPT, UPT, UR7, 0x4, URZ ;  /* 0x0000000407077890 */ /* 0x000fe2000fffe0ff */
[----:B------:R-:W-:Y:S01]  /*0630*/  IADD3 R14, PT, PT, R14, 0x10, RZ ;  /* 0x000000100e0e7810 */ /* 0x000fe20007ffe0ff */
[----:B------:R-:W2:Y:S01]  /*0640*/  LDS.128 R4, [UR5] ;  /* 0x00000005ff047984 */ /* 0x000ea20008000c00 */
[----:B---3--:R-:W-:Y:S01]  /*0650*/  IMAD R8, R20, R9, R8 ;  /* 0x0000000914087224 */ /* 0x008fe200078e0208 */
[----:B------:R-:W-:Y:S01]  /*0660*/  UISETP.NE.AND UP1, UPT, UR7, URZ, UPT ;  /* 0x000000ff0700728c */ /* 0x000fe2000bf25270 */
[----:B------:R-:W-:Y:S01]  /*0670*/  IADD3 R19, PT, PT, R19, 0x10, RZ ;  /* 0x0000001013137810 */ /* 0x000fe20007ffe0ff */
[----:B------:R-:W-:Y:S01]  /*0680*/  UIADD3 UR8, UPT, UPT, UR8, 0x10, URZ ;  /* 0x0000001008087890 */ /* 0x000fe2000fffe0ff */
[----:B----4-:R-:W-:-:S04]  /*0690*/  IMAD R8, R23, R10, R8 ;  /* 0x0000000a17087224 */ /* 0x010fc800078e0208 */
[----:B-----5:R-:W-:Y:S01]  /*06a0*/  IMAD R8, R22, R11, R8 ;  /* 0x0000000b16087224 */ /* 0x020fe200078e0208 */
[----:B------:R-:W-:Y:S03]  /*06b0*/  BAR.SYNC.DEFER_BLOCKING 0x0 ;  /* 0x0000000000007b1d */ /* 0x000fe60000010000 */
[----:B--2---:R-:W-:-:S04]  /*06c0*/  IMAD R4, R27, R4, R8 ;  /* 0x000000041b047224 */ /* 0x004fc800078e0208 */
[----:B------:R-:W-:-:S04]  /*06d0*/  IMAD R4, R26, R5, R4 ;  /* 0x000000051a047224 */ /* 0x000fc800078e0204 */
[----:B------:R-:W-:-:S04]  /*06e0*/  IMAD R4, R29, R6, R4 ;  /* 0x000000061d047224 */ /* 0x000fc800078e0204 */
[----:B------:R-:W-:Y:S01]  /*06f0*/  IMAD R7, R28, R7, R4 ;  /* 0x000000071c077224 */ /* 0x000fe200078e0204 */
[----:B------:R-:W-:Y:S06]  /*0700*/  BRA.U UP1, `(.L_x_2) ;  /* 0xfffffff901bc7547 */ /* 0x000fec000b83ffff */
.L_x_1:
[----:B------:R-:W-:Y:S05]  /*0710*/  BRA.U !UP0, `(.L_x_0) ;  /* 0x0000000108907547 */ /* 0x000fea000b800000 */
[----:B------:R-:W0:Y:S01]  /*0720*/  LDC.64 R2, c[0x0][0x388] ;  /* 0x0000e200ff027b82 */ /* 0x000e220000000a00 */
[----:B------:R-:W1:Y:S01]  /*0730*/  LDCU.64 UR8, c[0x0][0x380] ;  /* 0x00007000ff0877ac */ /* 0x000e620008000a00 */
[C---:B------:R-:W-:Y:S01]  /*0740*/  IMAD R0, R17.reuse, 0x4, R0 ;  /* 0x0000000411007824 */ /* 0x040fe200078e0200 */
[----:B------:R-:W-:Y:S01]  /*0750*/  LEA R17, R17, R16, 0x2 ;  /* 0x0000001011117211 */ /* 0x000fe200078e10ff */
[----:B------:R-:W2:Y:S01]  /*0760*/  LDCU UR12, c[0x0][0x39c] ;  /* 0x00007380ff0c77ac */ /* 0x000ea20008000800 */
[----:B------:R-:W-:Y:S02]  /*0770*/  UIADD3 UR6, UPT, UPT, -UR6, URZ, URZ ;  /* 0x000000ff06067290 */ /* 0x000fe4000fffe1ff */
[----:B-1----:R-:W-:-:S04]  /*0780*/  UIADD3 UR4, UP0, UPT, UR8, 0x8, URZ ;  /* 0x0000000808047890 */ /* 0x002fc8000ff1e0ff */
[----:B------:R-:W-:Y:S01]  /*0790*/  UIADD3.X UR7, UPT, UPT, URZ, UR9, URZ, UP0, !UPT ;  /* 0x00000009ff077290 */ /* 0x000fe200087fe4ff */
[----:B0-----:R-:W-:-:S03]  /*07a0*/  IMAD.WIDE.U32 R2, R0, 0x4, R2 ;  /* 0x0000000400027825 */ /* 0x001fc600078e0002 */
[----:B------:R-:W-:Y:S02]  /*07b0*/  MOV R4, R2 ;  /* 0x0000000200047202 */ /* 0x000fe40000000f00 */
[----:B--2---:R-:W-:-:S07]  /*07c0*/  MOV R5, R3 ;  /* 0x0000000300057202 */ /* 0x004fce0000000f00 */
.L_x_3:
[----:B------:R-:W-:Y:S01]  /*07d0*/  ISETP.GE.U32.AND P0, PT, R0, UR12, PT ;  /* 0x0000000c00007c0c */ /* 0x000fe2000bf06070 */
[----:B------:R-:W-:-:S12]  /*07e0*/  HFMA2 R13, -RZ, RZ, 0, 0 ;  /* 0x00000000ff0d7431 */ /* 0x000fd800000001ff */
[----:B------:R-:W2:Y:S01]  /*07f0*/  @!P0 LDG.E R13, desc[UR10][R4.64] ;  /* 0x0000000a040d8981 */ /* 0x000ea2000c1e1900 */
[----:B------:R-:W-:Y:S01]  /*0800*/  MOV R3, UR7 ;  /* 0x0000000700037c02 */ /* 0x000fe20008000f00 */
[----:B------:R-:W-:-:S04]  /*0810*/  IMAD.U32 R2, RZ, RZ, UR4 ;  /* 0x00000004ff027e24 */ /* 0x000fc8000f8e00ff */
[----:B------:R-:W-:Y:S01]  /*0820*/  IMAD.WIDE R2, R17, 0x4, R2 ;  /* 0x0000000411027825 */ /* 0x000fe200078e0202 */
[----:B--2---:R-:W-:Y:S01]  /*0830*/  STS [R18], R13 ;  /* 0x0000000d12007388 */ /* 0x004fe20000000800 */
[----:B------:R-:W-:Y:S06]  /*0840*/  BAR.SYNC.DEFER_BLOCKING 0x0 ;  /* 0x0000000000007b1d */ /* 0x000fec0000010000 */
[----:B------:R-:W2:Y:S04]  /*0850*/  LDG.E R6, desc[UR10][R2.64+-0x8] ;  /* 0xfffff80a02067981 */ /* 0x000ea8000c1e1900 */
[----:B------:R-:W3:Y:S04]  /*0860*/  LDG.E R12, desc[UR10][R2.64+-0x4] ;  /* 0xfffffc0a020c7981 */ /* 0x000ee8000c1e1900 */
[----:B------:R-:W4:Y:S04]  /*0870*/  LDG.E R14, desc[UR10][R2.64] ;  /* 0x0000000a020e7981 */ /* 0x000f28000c1e1900 */
[----:B------:R-:W5:Y:S01]  /*0880*/  LDG.E R16, desc[UR10][R2.64+0x4] ;  /* 0x0000040a02107981 */ /* 0x000f62000c1e1900 */
[----:B------:R-:W-:Y:S01]  /*0890*/  UIADD3 UR6, UPT, UPT, UR6, 0x1, URZ ;  /* 0x0000000106067890 */ /* 0x000fe2000fffe0ff */
[----:B------:R-:W-:-:S02]  /*08a0*/  IADD3 R4, P0, PT, R4, 0x10, RZ ;  /* 0x0000001004047810 */ /* 0x000fc40007f1e0ff */
[----:B------:R-:W2:Y:S01]  /*08b0*/  LDS.128 R8, [UR5] ;  /* 0x00000005ff087984 */ /* 0x000ea20008000c00 */
[----:B------:R-:W-:Y:S01]  /*08c0*/  UISETP.NE.AND UP0, UPT, UR6, URZ, UPT ;  /* 0x000000ff0600728c */ /* 0x000fe2000bf05270 */
[----:B------:R-:W-:Y:S02]  /*08d0*/  IADD3 R0, PT, PT, R0, 0x4, RZ ;  /* 0x0000000400007810 */ /* 0x000fe40007ffe0ff */
[----:B------:R-:W-:Y:S02]  /*08e0*/  IADD3 R17, PT, PT, R17, 0x4, RZ ;  /* 0x0000000411117810 */ /* 0x000fe40007ffe0ff */
[----:B------:R-:W-:Y:S01]  /*08f0*/  IADD3.X R5, PT, PT, RZ, R5, RZ, P0, !PT ;  /* 0x00000005ff057210 */ /* 0x000fe200007fe4ff */
[----:B------:R-:W-:Y:S01]  /*0900*/  BAR.SYNC.DEFER_BLOCKING 0x0 ;  /* 0x0000000000007b1d */ /* 0x000fe20000010000 */
[----:B--2---:R-:W-:-:S04]  /*0910*/  IMAD R6, R6, R8, R7 ;  /* 0x0000000806067224 */ /* 0x004fc800078e0207 */
[----:B---3--:R-:W-:-:S04]  /*0920*/  IMAD R9, R12, R9, R6 ;  /* 0x000000090c097224 */ /* 0x008fc800078e0206 */
[----:B----4-:R-:W-:-:S04]  /*0930*/  IMAD R10, R14, R10, R9 ;  /* 0x0000000a0e0a7224 */ /* 0x010fc800078e0209 */
[----:B-----5:R-:W-:Y:S01]  /*0940*/  IMAD R7, R16, R11, R10 ;  /* 0x0000000b10077224 */ /* 0x020fe200078e020a */
[----:B------:R-:W-:Y:S06]  /*0950*/  BRA.U UP0, `(.L_x_3) ;  /* 0xfffffffd009c7547 */ /* 0x000fec000b83ffff */
.L_x_0:
[----:B------:R-:W0:Y:S02]  /*0960*/  LDCU UR4, c[0x0][0x398] ;  /* 0x00007300ff0477ac */ /* 0x000e240008000800 */
[----:B0-----:R-:W-:-:S13]  /*0970*/  ISETP.GE.AND P0, PT, R15, UR4, PT ;  /* 0x000000040f007c0c */ /* 0x001fda000bf06270 */
[----:B------:R-:W-:Y:S05]  /*0980*/  @P0 EXIT ;  /* 0x000000000000094d */ /* 0x000fea0003800000 */
[----:B------:R-:W0:Y:S02]  /*0990*/  LDC.64 R2, c[0x0][0x390] ;  /* 0x0000e400ff027b82 */ /* 0x000e240000000a00 */
[----:B0-----:R-:W-:-:S05]  /*09a0*/  IMAD.WIDE R2, R15, 0x4, R2 ;  /* 0x000000040f027825 */ /* 0x001fca00078e0202 */
[----:B------:R-:W-:Y:S01]  /*09b0*/  STG.E desc[UR10][R2.64], R7 ;  /* 0x0000000702007986 */ /* 0x000fe2000c10190a */
[----:B------:R-:W-:Y:S05]  /*09c0*/  EXIT ;  /* 0x000000000000794d */ /* 0x000fea0003800000 */
.L_x_4:
[----:B------:R-:W-:-:S00]  /*09d0*/  BRA `(.L_x_4) ;  /* 0xfffffffc00fc7947 */ /* 0x000fc0000383ffff */
[----:B------:R-:W-:-:S00]  /*09e0*/  NOP ;  /* 0x0000000000007918 */ /* 0x000fc00000000000 */
        /* <DEDUP_REMOVED lines=9> */
.L_x_5:


//--------------------- .nv.shared._Z13matvec_kernelPiS_S_ii --------------------------
	.section	.nv.shared._Z13matvec_kernelPiS_S_ii,"aw",@nobits
	.sectionflags	@""
	.align	4
.nv.shared._Z13matvec_kernelPiS_S_ii:
	.zero		1040


//--------------------- .nv.shared.reserved.0     --------------------------
	.section	.nv.shared.reserved.0,"aw",@nobits
	.weak		__nv_reservedSMEM_offset_0_alias
	.size		__nv_reservedSMEM_offset_0_alias, 0, 64
	.other		__nv_reservedSMEM_offset_0_alias,@"STO_CUDA_RESERVED_SHARED STV_DEFAULT"
__nv_reservedSMEM_offset_0_alias:
	.zero		0
	.zero		64


//--------------------- .nv.constant0._Z13matvec_kernelPiS_S_ii --------------------------
	.section	.nv.constant0._Z13matvec_kernelPiS_S_ii,"a",@progbits
	.sectionflags	@""
	.align	4
.nv.constant0._Z13matvec_kernelPiS_S_ii:
	.zero		928


//--------------------- SYMBOLS --------------------------

	.type		.nv.reservedSmem.offset0,@object
	.size		.nv.reservedSmem.offset0,0x4
	.type		.nv.reservedSmem.cap,@object
	.size		.nv.reservedSmem.cap,0x4
